//
// Generated by NVIDIA NVVM Compiler
//
// Compiler Build ID: CL-36424714
// Cuda compilation tools, release 13.0, V13.0.88
// Based on NVVM 20.0.0
//

.version 9.0
.target sm_100
.address_size 64

	// .globl	_Z5vStepPfPKfS_i

.visible .entry _Z5vStepPfPKfS_i(
	.param .u64 .ptr .align 1 _Z5vStepPfPKfS_i_param_0,
	.param .u64 .ptr .align 1 _Z5vStepPfPKfS_i_param_1,
	.param .u64 .ptr .align 1 _Z5vStepPfPKfS_i_param_2,
	.param .u32 _Z5vStepPfPKfS_i_param_3
)
{
	.reg .pred 	%p<3>;
	.reg .b32 	%r<6>;
	.reg .b32 	%f<8>;
	.reg .b64 	%rd<15>;

	ld.param.u64 	%rd4, [_Z5vStepPfPKfS_i_param_0];
	ld.param.u64 	%rd5, [_Z5vStepPfPKfS_i_param_1];
	ld.param.u64 	%rd3, [_Z5vStepPfPKfS_i_param_2];
	ld.param.u32 	%r2, [_Z5vStepPfPKfS_i_param_3];
	cvta.to.global.u64 	%rd1, %rd5;
	cvta.to.global.u64 	%rd2, %rd4;
	mov.u32 	%r3, %ntid.x;
	mov.u32 	%r4, %ctaid.x;
	mov.u32 	%r5, %tid.x;
	mad.lo.s32 	%r1, %r3, %r4, %r5;
	setp.ge.s32 	%p1, %r1, %r2;
	@%p1 bra 	$L__BB0_4;
	cvta.to.global.u64 	%rd6, %rd3;
	mul.wide.s32 	%rd7, %r1, 4;
	add.s64 	%rd8, %rd6, %rd7;
	ld.global.f32 	%f1, [%rd8];
	setp.geu.f32 	%p2, %f1, 0f3F000000;
	@%p2 bra 	$L__BB0_3;
	add.s64 	%rd13, %rd2, %rd7;
	ld.global.f32 	%f5, [%rd13];
	add.s64 	%rd14, %rd1, %rd7;
	ld.global.f32 	%f6, [%rd14];
	add.f32 	%f7, %f5, %f6;
	st.global.f32 	[%rd13], %f7;
	bra.uni 	$L__BB0_4;
$L__BB0_3:
	add.s64 	%rd10, %rd2, %rd7;
	ld.global.f32 	%f2, [%rd10];
	add.s64 	%rd11, %rd1, %rd7;
	ld.global.f32 	%f3, [%rd11];
	sub.f32 	%f4, %f3, %f2;
	st.global.f32 	[%rd10], %f4;
$L__BB0_4:
	ret;

}
	// .globl	_Z5pStepPfPKfS_i
.visible .entry _Z5pStepPfPKfS_i(
	.param .u64 .ptr .align 1 _Z5pStepPfPKfS_i_param_0,
	.param .u64 .ptr .align 1 _Z5pStepPfPKfS_i_param_1,
	.param .u64 .ptr .align 1 _Z5pStepPfPKfS_i_param_2,
	.param .u32 _Z5pStepPfPKfS_i_param_3
)
{
	.reg .pred 	%p<2>;
	.reg .b32 	%r<6>;
	.reg .b32 	%f<8>;
	.reg .b64 	%rd<11>;

	ld.param.u64 	%rd1, [_Z5pStepPfPKfS_i_param_0];
	ld.param.u64 	%rd2, [_Z5pStepPfPKfS_i_param_1];
	ld.param.u64 	%rd3, [_Z5pStepPfPKfS_i_param_2];
	ld.param.u32 	%r2, [_Z5pStepPfPKfS_i_param_3];
	mov.u32 	%r3, %ntid.x;
	mov.u32 	%r4, %ctaid.x;
	mov.u32 	%r5, %tid.x;
	mad.lo.s32 	%r1, %r3, %r4, %r5;
	setp.ge.s32 	%p1, %r1, %r2;
	@%p1 bra 	$L__BB1_2;
	cvta.to.global.u64 	%rd4, %rd1;
	cvta.to.global.u64 	%rd5, %rd2;
	cvta.to.global.u64 	%rd6, %rd3;
	mul.wide.s32 	%rd7, %r1, 4;
	add.s64 	%rd8, %rd4, %rd7;
	ld.global.f32 	%f1, [%rd8];
	add.s64 	%rd9, %rd5, %rd7;
	ld.global.f32 	%f2, [%rd9];
	add.f32 	%f3, %f1, %f2;
	st.global.f32 	[%rd8], %f3;
	add.s64 	%rd10, %rd6, %rd7;
	ld.global.f32 	%f4, [%rd10];
	ld.global.f32 	%f5, [%rd9];
	abs.f32 	%f6, %f5;
	add.f32 	%f7, %f4, %f6;
	st.global.f32 	[%rd10], %f7;
$L__BB1_2:
	ret;

}


// ===== COMPILED SASS (sm_100) =====

	.target	sm_100

	.elftype	@"ET_EXEC"


//--------------------- .note.nv.tkinfo           --------------------------
	.section	.note.nv.tkinfo,"",@"SHT_NOTE"
	.sectionflags	@"SHF_NOTE_NV_TKINFO"
	.tkinfo
        /*0018*/ 	.word	0x00000002
        /*0030*/ 	.string	""
        /*0030*/ 	.string	"ptxas"
        /*0030*/ 	.string	"Cuda compilation tools, release 13.0, V13.0.88"
        /*0030*/ 	.string	"Build cuda_13.0.r13.0/compiler.36424714_0"
        /*0030*/ 	.string	"-arch sm_100 -m 64 "



//--------------------- .note.nv.cuinfo           --------------------------
	.section	.note.nv.cuinfo,"",@"SHT_NOTE"
	.sectionflags	@"SHF_NOTE_NV_CUINFO"
        /*0018*/ 	.short	0x0002
        /*001a*/ 	.short	0x0064
        /*001c*/ 	.short	0x0082
	.zero		2


//--------------------- .nv.info                  --------------------------
	.section	.nv.info,"",@"SHT_CUDA_INFO"
	.align	4


	//----- nvinfo : EIATTR_REGCOUNT
	.align		4
        /*0000*/ 	.byte	0x04, 0x2f
        /*0002*/ 	.short	(.L_1 - .L_0)
	.align		4
.L_0:
        /*0004*/ 	.word	index@(_Z5vStepPfPKfS_i)
        /*0008*/ 	.word	0x0000000a


	//----- nvinfo : EIATTR_FRAME_SIZE
	.align		4
.L_1:
        /*000c*/ 	.byte	0x04, 0x11
        /*000e*/ 	.short	(.L_3 - .L_2)
	.align		4
.L_2:
        /*0010*/ 	.word	index@(_Z5vStepPfPKfS_i)
        /*0014*/ 	.word	0x00000000


	//----- nvinfo : EIATTR_REGCOUNT
	.align		4
.L_3:
        /*0018*/ 	.byte	0x04, 0x2f
        /*001a*/ 	.short	(.L_5 - .L_4)
	.align		4
.L_4:
        /*001c*/ 	.word	index@(_Z5pStepPfPKfS_i)
        /*0020*/ 	.word	0x0000000e


	//----- nvinfo : EIATTR_FRAME_SIZE
	.align		4
.L_5:
        /*0024*/ 	.byte	0x04, 0x11
        /*0026*/ 	.short	(.L_7 - .L_6)
	.align		4
.L_6:
        /*0028*/ 	.word	index@(_Z5pStepPfPKfS_i)
        /*002c*/ 	.word	0x00000000


	//----- nvinfo : EIATTR_MIN_STACK_SIZE
	.align		4
.L_7:
        /*0030*/ 	.byte	0x04, 0x12
        /*0032*/ 	.short	(.L_9 - .L_8)
	.align		4
.L_8:
        /*0034*/ 	.word	index@(_Z5pStepPfPKfS_i)
        /*0038*/ 	.word	0x00000000


	//----- nvinfo : EIATTR_MIN_STACK_SIZE
	.align		4
.L_9:
        /*003c*/ 	.byte	0x04, 0x12
        /*003e*/ 	.short	(.L_11 - .L_10)
	.align		4
.L_10:
        /*0040*/ 	.word	index@(_Z5vStepPfPKfS_i)
        /*0044*/ 	.word	0x00000000
.L_11:


//--------------------- .nv.compat                --------------------------
	.section	.nv.compat,"",@"SHT_CUDA_COMPAT_INFO"
	.align	4
        /*0000*/ 	.byte	0x02, 0x09, 0x00, 0x00, 0x02, 0x02, 0x01, 0x00, 0x02, 0x05, 0x05, 0x00, 0x03, 0x07, 0x01, 0x01
        /*0010*/ 	.byte	0x02, 0x03, 0x00, 0x00, 0x02, 0x06, 0x01, 0x00, 0x04, 0x0b, 0x08, 0x00, 0x01, 0x00, 0x00, 0x00
        /*0020*/ 	.byte	0x00, 0x00, 0x00, 0x00


//--------------------- .nv.info._Z5pStepPfPKfS_i --------------------------
	.section	.nv.info._Z5pStepPfPKfS_i,"",@"SHT_CUDA_INFO"
	.sectionflags	@""
	.align	4


	//----- nvinfo : EIATTR_CUDA_API_VERSION
	.align		4
        /*0000*/ 	.byte	0x04, 0x37
        /*0002*/ 	.short	(.L_13 - .L_12)
.L_12:
        /*0004*/ 	.word	0x00000082


	//----- nvinfo : EIATTR_KPARAM_INFO
	.align		4
.L_13:
        /*0008*/ 	.byte	0x04, 0x17
        /*000a*/ 	.short	(.L_15 - .L_14)
.L_14:
        /*000c*/ 	.word	0x00000000
        /*0010*/ 	.short	0x0003
        /*0012*/ 	.short	0x0018
        /*0014*/ 	.byte	0x00, 0xf0, 0x11, 0x00


	//----- nvinfo : EIATTR_KPARAM_INFO
	.align		4
.L_15:
        /*0018*/ 	.byte	0x04, 0x17
        /*001a*/ 	.short	(.L_17 - .L_16)
.L_16:
        /*001c*/ 	.word	0x00000000
        /*0020*/ 	.short	0x0002
        /*0022*/ 	.short	0x0010
        /*0024*/ 	.byte	0x00, 0xf5, 0x21, 0x00


	//----- nvinfo : EIATTR_KPARAM_INFO
	.align		4
.L_17:
        /*0028*/ 	.byte	0x04, 0x17
        /*002a*/ 	.short	(.L_19 - .L_18)
.L_18:
        /*002c*/ 	.word	0x00000000
        /*0030*/ 	.short	0x0001
        /*0032*/ 	.short	0x0008
        /*0034*/ 	.byte	0x00, 0xf5, 0x21, 0x00


	//----- nvinfo : EIATTR_KPARAM_INFO
	.align		4
.L_19:
        /*0038*/ 	.byte	0x04, 0x17
        /*003a*/ 	.short	(.L_21 - .L_20)
.L_20:
        /*003c*/ 	.word	0x00000000
        /*0040*/ 	.short	0x0000
        /*0042*/ 	.short	0x0000
        /*0044*/ 	.byte	0x00, 0xf5, 0x21, 0x00


	//----- nvinfo : EIATTR_SPARSE_MMA_MASK
	.align		4
.L_21:
        /*0048*/ 	.byte	0x03, 0x50
        /*004a*/ 	.short	0x0000


	//----- nvinfo : EIATTR_MAXREG_COUNT
	.align		4
        /*004c*/ 	.byte	0x03, 0x1b
        /*004e*/ 	.short	0x00ff


	//----- nvinfo : EIATTR_MERCURY_ISA_VERSION
	.align		4
        /*0050*/ 	.byte	0x03, 0x5f
        /*0052*/ 	.short	0x0101


	//----- nvinfo : EIATTR_VRC_CTA_INIT_COUNT
	.align		4
        /*0054*/ 	.byte	0x02, 0x4a
	.zero		1
	.zero		1


	//----- nvinfo : EIATTR_EXIT_INSTR_OFFSETS
	.align		4
        /*0058*/ 	.byte	0x04, 0x1c
        /*005a*/ 	.short	(.L_23 - .L_22)


	//   ....[0]....
.L_22:
        /*005c*/ 	.word	0x00000070


	//   ....[1]....
        /*0060*/ 	.word	0x00000170


	//----- nvinfo : EIATTR_CBANK_PARAM_SIZE
	.align		4
.L_23:
        /*0064*/ 	.byte	0x03, 0x19
        /*0066*/ 	.short	0x001c


	//----- nvinfo : EIATTR_PARAM_CBANK
	.align		4
        /*0068*/ 	.byte	0x04, 0x0a
        /*006a*/ 	.short	(.L_25 - .L_24)
	.align		4
.L_24:
        /*006c*/ 	.word	index@(.nv.constant0._Z5pStepPfPKfS_i)
        /*0070*/ 	.short	0x0380
        /*0072*/ 	.short	0x001c


	//----- nvinfo : EIATTR_SW_WAR
	.align		4
.L_25:
        /*0074*/ 	.byte	0x04, 0x36
        /*0076*/ 	.short	(.L_27 - .L_26)
.L_26:
        /*0078*/ 	.word	0x00000008
.L_27:


//--------------------- .nv.info._Z5vStepPfPKfS_i --------------------------
	.section	.nv.info._Z5vStepPfPKfS_i,"",@"SHT_CUDA_INFO"
	.sectionflags	@""
	.align	4


	//----- nvinfo : EIATTR_CUDA_API_VERSION
	.align		4
        /*0000*/ 	.byte	0x04, 0x37
        /*0002*/ 	.short	(.L_29 - .L_28)
.L_28:
        /*0004*/ 	.word	0x00000082


	//----- nvinfo : EIATTR_KPARAM_INFO
	.align		4
.L_29:
        /*0008*/ 	.byte	0x04, 0x17
        /*000a*/ 	.short	(.L_31 - .L_30)
.L_30:
        /*000c*/ 	.word	0x00000000
        /*0010*/ 	.short	0x0003
        /*0012*/ 	.short	0x0018
        /*0014*/ 	.byte	0x00, 0xf0, 0x11, 0x00


	//----- nvinfo : EIATTR_KPARAM_INFO
	.align		4
.L_31:
        /*0018*/ 	.byte	0x04, 0x17
        /*001a*/ 	.short	(.L_33 - .L_32)
.L_32:
        /*001c*/ 	.word	0x00000000
        /*0020*/ 	.short	0x0002
        /*0022*/ 	.short	0x0010
        /*0024*/ 	.byte	0x00, 0xf5, 0x21, 0x00


	//----- nvinfo : EIATTR_KPARAM_INFO
	.align		4
.L_33:
        /*0028*/ 	.byte	0x04, 0x17
        /*002a*/ 	.short	(.L_35 - .L_34)
.L_34:
        /*002c*/ 	.word	0x00000000
        /*0030*/ 	.short	0x0001
        /*0032*/ 	.short	0x0008
        /*0034*/ 	.byte	0x00, 0xf5, 0x21, 0x00


	//----- nvinfo : EIATTR_KPARAM_INFO
	.align		4
.L_35:
        /*0038*/ 	.byte	0x04, 0x17
        /*003a*/ 	.short	(.L_37 - .L_36)
.L_36:
        /*003c*/ 	.word	0x00000000
        /*0040*/ 	.short	0x0000
        /*0042*/ 	.short	0x0000
        /*0044*/ 	.byte	0x00, 0xf5, 0x21, 0x00


	//----- nvinfo : EIATTR_SPARSE_MMA_MASK
	.align		4
.L_37:
        /*0048*/ 	.byte	0x03, 0x50
        /*004a*/ 	.short	0x0000


	//----- nvinfo : EIATTR_MAXREG_COUNT
	.align		4
        /*004c*/ 	.byte	0x03, 0x1b
        /*004e*/ 	.short	0x00ff


	//----- nvinfo : EIATTR_MERCURY_ISA_VERSION
	.align		4
        /*0050*/ 	.byte	0x03, 0x5f
        /*0052*/ 	.short	0x0101


	//----- nvinfo : EIATTR_VRC_CTA_INIT_COUNT
	.align		4
        /*0054*/ 	.byte	0x02, 0x4a
	.zero		1
	.zero		1


	//----- nvinfo : EIATTR_EXIT_INSTR_OFFSETS
	.align		4
        /*0058*/ 	.byte	0x04, 0x1c
        /*005a*/ 	.short	(.L_39 - .L_38)


	//   ....[0]....
.L_38:
        /*005c*/ 	.word	0x00000070


	//   ....[1]....
        /*0060*/ 	.word	0x00000160


	//   ....[2]....
        /*0064*/ 	.word	0x000001f0


	//----- nvinfo : EIATTR_CRS_STACK_SIZE
	.align		4
.L_39:
        /*0068*/ 	.byte	0x04, 0x1e
        /*006a*/ 	.short	(.L_41 - .L_40)
.L_40:
        /*006c*/ 	.word	0x00000000


	//----- nvinfo : EIATTR_CBANK_PARAM_SIZE
	.align		4
.L_41:
        /*0070*/ 	.byte	0x03, 0x19
        /*0072*/ 	.short	0x001c


	//----- nvinfo : EIATTR_PARAM_CBANK
	.align		4
        /*0074*/ 	.byte	0x04, 0x0a
        /*0076*/ 	.short	(.L_43 - .L_42)
	.align		4
.L_42:
        /*0078*/ 	.word	index@(.nv.constant0._Z5vStepPfPKfS_i)
        /*007c*/ 	.short	0x0380
        /*007e*/ 	.short	0x001c


	//----- nvinfo : EIATTR_SW_WAR
	.align		4
.L_43:
        /*0080*/ 	.byte	0x04, 0x36
        /*0082*/ 	.short	(.L_45 - .L_44)
.L_44:
        /*0084*/ 	.word	0x00000008
.L_45:


//--------------------- .nv.callgraph             --------------------------
	.section	.nv.callgraph,"",@"SHT_CUDA_CALLGRAPH"
	.align	4
	.sectionentsize	8
	.align		4
        /*0000*/ 	.word	0x00000000
	.align		4
        /*0004*/ 	.word	0xffffffff
	.align		4
        /*0008*/ 	.word	0x00000000
	.align		4
        /*000c*/ 	.word	0xfffffffe
	.align		4
        /*0010*/ 	.word	0x00000000
	.align		4
        /*0014*/ 	.word	0xfffffffd
	.align		4
        /*0018*/ 	.word	0x00000000
	.align		4
        /*001c*/ 	.word	0xfffffffc


//--------------------- .text._Z5pStepPfPKfS_i    --------------------------
	.section	.text._Z5pStepPfPKfS_i,"ax",@progbits
	.align	128
        .global         _Z5pStepPfPKfS_i
        .type           _Z5pStepPfPKfS_i,@function
        .size           _Z5pStepPfPKfS_i,(.L_x_3 - _Z5pStepPfPKfS_i)
        .other          _Z5pStepPfPKfS_i,@"STO_CUDA_ENTRY STV_DEFAULT"
_Z5pStepPfPKfS_i:
.text._Z5pStepPfPKfS_i:
[----:B------:R-:W-:Y:S01]  /*0000*/  LDC R1, c[0x0][0x37c] ;  /* 0x0000df00ff017b82 */ /* 0x000fe20000000800 */
[----:B------:R-:W0:Y:S01]  /*0010*/  S2R R9, SR_CTAID.X ;  /* 0x0000000000097919 */ /* 0x000e220000002500 */
[----:B------:R-:W0:Y:S01]  /*0020*/  LDCU UR4, c[0x0][0x360] ;  /* 0x00006c00ff0477ac */ /* 0x000e220008000800 */
[----:B------:R-:W0:Y:S01]  /*0030*/  S2R R0, SR_TID.X ;  /* 0x0000000000007919 */ /* 0x000e220000002100 */
[----:B------:R-:W1:Y:S01]  /*0040*/  LDCU UR5, c[0x0][0x398] ;  /* 0x00007300ff0577ac */ /* 0x000e620008000800 */
[----:B0-----:R-:W-:-:S05]  /*0050*/  IMAD R9, R9, UR4, R0 ;  /* 0x0000000409097c24 */ /* 0x001fca000f8e0200 */
[----:B-1----:R-:W-:-:S13]  /*0060*/  ISETP.GE.AND P0, PT, R9, UR5, PT ;  /* 0x0000000509007c0c */ /* 0x002fda000bf06270 */
[----:B------:R-:W-:Y:S05]  /*0070*/  @P0 EXIT ;  /* 0x000000000000094d */ /* 0x000fea0003800000 */
[----:B------:R-:W0:Y:S01]  /*0080*/  LDC.64 R2, c[0x0][0x380] ;  /* 0x0000e000ff027b82 */ /* 0x000e220000000a00 */
[----:B------:R-:W1:Y:S07]  /*0090*/  LDCU.64 UR4, c[0x0][0x358] ;  /* 0x00006b00ff0477ac */ /* 0x000e6e0008000a00 */
[----:B------:R-:W2:Y:S08]  /*00a0*/  LDC.64 R4, c[0x0][0x388] ;  /* 0x0000e200ff047b82 */ /* 0x000eb00000000a00 */
[----:B------:R-:W3:Y:S01]  /*00b0*/  LDC.64 R6, c[0x0][0x390] ;  /* 0x0000e400ff067b82 */ /* 0x000ee20000000a00 */
[----:B0-----:R-:W-:-:S05]  /*00c0*/  IMAD.WIDE R2, R9, 0x4, R2 ;  /* 0x0000000409027825 */ /* 0x001fca00078e0202 */
[----:B-1----:R-:W4:Y:S01]  /*00d0*/  LDG.E R0, desc[UR4][R2.64] ;  /* 0x0000000402007981 */ /* 0x002f22000c1e1900 */
[----:B--2---:R-:W-:-:S05]  /*00e0*/  IMAD.WIDE R4, R9, 0x4, R4 ;  /* 0x0000000409047825 */ /* 0x004fca00078e0204 */
[----:B------:R-:W4:Y:S01]  /*00f0*/  LDG.E R11, desc[UR4][R4.64] ;  /* 0x00000004040b7981 */ /* 0x000f22000c1e1900 */
[----:B---3--:R-:W-:-:S04]  /*0100*/  IMAD.WIDE R6, R9, 0x4, R6 ;  /* 0x0000000409067825 */ /* 0x008fc800078e0206 */
[----:B----4-:R-:W-:-:S05]  /*0110*/  FADD R11, R0, R11 ;  /* 0x0000000b000b7221 */ /* 0x010fca0000000000 */
[----:B------:R-:W-:Y:S04]  /*0120*/  STG.E desc[UR4][R2.64], R11 ;  /* 0x0000000b02007986 */ /* 0x000fe8000c101904 */
[----:B------:R-:W2:Y:S04]  /*0130*/  LDG.E R9, desc[UR4][R4.64] ;  /* 0x0000000404097981 */ /* 0x000ea8000c1e1900 */
[----:B------:R-:W2:Y:S02]  /*0140*/  LDG.E R0, desc[UR4][R6.64] ;  /* 0x0000000406007981 */ /* 0x000ea4000c1e1900 */
[----:B--2---:R-:W-:-:S05]  /*0150*/  FADD R9, R0, |R9| ;  /* 0x4000000900097221 */ /* 0x004fca0000000000 */
[----:B------:R-:W-:Y:S01]  /*0160*/  STG.E desc[UR4][R6.64], R9 ;  /* 0x0000000906007986 */ /* 0x000fe2000c101904 */
[----:B------:R-:W-:Y:S05]  /*0170*/  EXIT ;  /* 0x000000000000794d */ /* 0x000fea0003800000 */
.L_x_0:
[----:B------:R-:W-:-:S00]  /*0180*/  BRA `(.L_x_0) ;  /* 0xfffffffc00fc7947 */ /* 0x000fc0000383ffff */
[----:B------:R-:W-:-:S00]  /*0190*/  NOP ;  /* 0x0000000000007918 */ /* 0x000fc00000000000 */
        /* <DEDUP_REMOVED lines=14> */
.L_x_3:


//--------------------- .text._Z5vStepPfPKfS_i    --------------------------
	.section	.text._Z5vStepPfPKfS_i,"ax",@progbits
	.align	128
        .global         _Z5vStepPfPKfS_i
        .type           _Z5vStepPfPKfS_i,@function
        .size           _Z5vStepPfPKfS_i,(.L_x_4 - _Z5vStepPfPKfS_i)
        .other          _Z5vStepPfPKfS_i,@"STO_CUDA_ENTRY STV_DEFAULT"
_Z5vStepPfPKfS_i:
.text._Z5vStepPfPKfS_i:
        /* <DEDUP_REMOVED lines=9> */
[----:B------:R-:W1:Y:S01]  /*0090*/  LDCU.64 UR4, c[0x0][0x358] ;  /* 0x00006b00ff0477ac */ /* 0x000e620008000a00 */
[----:B0-----:R-:W-:-:S06]  /*00a0*/  IMAD.WIDE R2, R7, 0x4, R2 ;  /* 0x0000000407027825 */ /* 0x001fcc00078e0202 */
[----:B-1----:R-:W2:Y:S02]  /*00b0*/  LDG.E R2, desc[UR4][R2.64] ;  /* 0x0000000402027981 */ /* 0x002ea4000c1e1900 */
[----:B--2---:R-:W-:-:S13]  /*00c0*/  FSETP.GEU.AND P0, PT, R2, 0.5, PT ;  /* 0x3f0000000200780b */ /* 0x004fda0003f0e000 */
[----:B------:R-:W-:Y:S05]  /*00d0*/  @P0 BRA `(.L_x_1) ;  /* 0x0000000000240947 */ /* 0x000fea0003800000 */
[----:B------:R-:W0:Y:S08]  /*00e0*/  LDC.64 R4, c[0x0][0x388] ;  /* 0x0000e200ff047b82 */ /* 0x000e300000000a00 */
[----:B------:R-:W1:Y:S01]  /*00f0*/  LDC.64 R2, c[0x0][0x380] ;  /* 0x0000e000ff027b82 */ /* 0x000e620000000a00 */
[----:B0-----:R-:W-:-:S06]  /*0100*/  IMAD.WIDE R4, R7, 0x4, R4 ;  /* 0x0000000407047825 */ /* 0x001fcc00078e0204 */
[----:B------:R-:W2:Y:S01]  /*0110*/  LDG.E R5, desc[UR4][R4.64] ;  /* 0x0000000404057981 */ /* 0x000ea2000c1e1900 */
[----:B-1----:R-:W-:-:S05]  /*0120*/  IMAD.WIDE R2, R7, 0x4, R2 ;  /* 0x0000000407027825 */ /* 0x002fca00078e0202 */
[----:B------:R-:W2:Y:S02]  /*0130*/  LDG.E R0, desc[UR4][R2.64] ;  /* 0x0000000402007981 */ /* 0x000ea4000c1e1900 */
[----:B--2---:R-:W-:-:S05]  /*0140*/  FADD R7, R0, R5 ;  /* 0x0000000500077221 */ /* 0x004fca0000000000 */
[----:B------:R-:W-:Y:S01]  /*0150*/  STG.E desc[UR4][R2.64], R7 ;  /* 0x0000000702007986 */ /* 0x000fe2000c101904 */
[----:B------:R-:W-:Y:S05]  /*0160*/  EXIT ;  /* 0x000000000000794d */ /* 0x000fea0003800000 */
.L_x_1:
[----:B------:R-:W0:Y:S08]  /*0170*/  LDC.64 R4, c[0x0][0x388] ;  /* 0x0000e200ff047b82 */ /* 0x000e300000000a00 */
[----:B------:R-:W1:Y:S01]  /*0180*/  LDC.64 R2, c[0x0][0x380] ;  /* 0x0000e000ff027b82 */ /* 0x000e620000000a00 */
[----:B0-----:R-:W-:-:S06]  /*0190*/  IMAD.WIDE R4, R7, 0x4, R4 ;  /* 0x0000000407047825 */ /* 0x001fcc00078e0204 */
[----:B------:R-:W2:Y:S01]  /*01a0*/  LDG.E R4, desc[UR4][R4.64] ;  /* 0x0000000404047981 */ /* 0x000ea2000c1e1900 */
[----:B-1----:R-:W-:-:S05]  /*01b0*/  IMAD.WIDE R2, R7, 0x4, R2 ;  /* 0x0000000407027825 */ /* 0x002fca00078e0202 */
[----:B------:R-:W2:Y:S02]  /*01c0*/  LDG.E R7, desc[UR4][R2.64] ;  /* 0x0000000402077981 */ /* 0x000ea4000c1e1900 */
[----:B--2---:R-:W-:-:S05]  /*01d0*/  FADD R7, R4, -R7 ;  /* 0x8000000704077221 */ /* 0x004fca0000000000 */
[----:B------:R-:W-:Y:S01]  /*01e0*/  STG.E desc[UR4][R2.64], R7 ;  /* 0x0000000702007986 */ /* 0x000fe2000c101904 */
[----:B------:R-:W-:Y:S05]  /*01f0*/  EXIT ;  /* 0x000000000000794d */ /* 0x000fea0003800000 */
.L_x_2:
        /* <DEDUP_REMOVED lines=16> */
.L_x_4:


//--------------------- .nv.shared.reserved.0     --------------------------
	.section	.nv.shared.reserved.0,"aw",@nobits
	.weak		__nv_reservedSMEM_offset_0_alias
	.size		__nv_reservedSMEM_offset_0_alias, 0, 64
	.other		__nv_reservedSMEM_offset_0_alias,@"STO_CUDA_RESERVED_SHARED STV_DEFAULT"
__nv_reservedSMEM_offset_0_alias:
	.zero		0
	.zero		64


//--------------------- .nv.constant0._Z5pStepPfPKfS_i --------------------------
	.section	.nv.constant0._Z5pStepPfPKfS_i,"a",@progbits
	.sectionflags	@""
	.align	4
.nv.constant0._Z5pStepPfPKfS_i:
	.zero		924


//--------------------- .nv.constant0._Z5vStepPfPKfS_i --------------------------
	.section	.nv.constant0._Z5vStepPfPKfS_i,"a",@progbits
	.sectionflags	@""
	.align	4
.nv.constant0._Z5vStepPfPKfS_i:
	.zero		924


//--------------------- SYMBOLS --------------------------

	.type		.nv.reservedSmem.offset0,@object
	.size		.nv.reservedSmem.offset0,0x4
